//
// Generated by NVIDIA NVVM Compiler
//
// Compiler Build ID: CL-36424714
// Cuda compilation tools, release 13.0, V13.0.88
// Based on NVVM 20.0.0
//

.version 9.0
.target sm_100
.address_size 64

	// .globl	_Z11dummyKernelPfi
.global .align 4 .b8 __cudart_i2opi_f[24] = {65, 144, 67, 60, 153, 149, 98, 219, 192, 221, 52, 245, 209, 87, 39, 252, 41, 21, 68, 78, 110, 131, 249, 162};

.visible .entry _Z11dummyKernelPfi(
	.param .u64 .ptr .align 1 _Z11dummyKernelPfi_param_0,
	.param .u32 _Z11dummyKernelPfi_param_1
)
{
	.local .align 4 .b8 	__local_depot0[28];
	.reg .b64 	%SP;
	.reg .b64 	%SPL;
	.reg .pred 	%p<9>;
	.reg .b32 	%r<44>;
	.reg .b32 	%f<30>;
	.reg .b64 	%rd<25>;
	.reg .b64 	%fd<3>;

	mov.u64 	%SPL, __local_depot0;
	ld.param.u64 	%rd10, [_Z11dummyKernelPfi_param_0];
	cvta.to.global.u64 	%rd11, %rd10;
	add.u64 	%rd1, %SPL, 0;
	mov.u32 	%r15, %tid.x;
	mov.u32 	%r16, %ntid.x;
	mov.u32 	%r17, %ctaid.x;
	mad.lo.s32 	%r18, %r16, %r17, %r15;
	mul.wide.s32 	%rd13, %r18, 4;
	add.s64 	%rd2, %rd11, %rd13;
	ld.global.f32 	%f28, [%rd2];
	mov.u64 	%rd14, __cudart_i2opi_f;
$L__BB0_1:
	mul.f32 	%f9, %f28, 0f3F22F983;
	cvt.rni.s32.f32 	%r43, %f9;
	cvt.rn.f32.s32 	%f10, %r43;
	fma.rn.f32 	%f11, %f10, 0fBFC90FDA, %f28;
	fma.rn.f32 	%f12, %f10, 0fB3A22168, %f11;
	fma.rn.f32 	%f29, %f10, 0fA7C234C5, %f12;
	abs.f32 	%f4, %f28;
	setp.ltu.f32 	%p1, %f4, 0f47CE4780;
	@%p1 bra 	$L__BB0_9;
	setp.neu.f32 	%p2, %f4, 0f7F800000;
	@%p2 bra 	$L__BB0_4;
	mov.f32 	%f15, 0f00000000;
	mul.rn.f32 	%f29, %f28, %f15;
	mov.b32 	%r43, 0;
	bra.uni 	$L__BB0_9;
$L__BB0_4:
	mov.b32 	%r2, %f28;
	shl.b32 	%r20, %r2, 8;
	or.b32  	%r3, %r20, -2147483648;
	mov.b64 	%rd24, 0;
	mov.b32 	%r40, 0;
	mov.u64 	%rd22, %rd14;
	mov.u64 	%rd23, %rd1;
$L__BB0_5:
	.pragma "nounroll";
	ld.global.nc.u32 	%r21, [%rd22];
	mad.wide.u32 	%rd16, %r21, %r3, %rd24;
	shr.u64 	%rd24, %rd16, 32;
	st.local.u32 	[%rd23], %rd16;
	add.s32 	%r40, %r40, 1;
	add.s64 	%rd23, %rd23, 4;
	add.s64 	%rd22, %rd22, 4;
	setp.ne.s32 	%p3, %r40, 6;
	@%p3 bra 	$L__BB0_5;
	shr.u32 	%r22, %r2, 23;
	st.local.u32 	[%rd1+24], %rd24;
	and.b32  	%r6, %r22, 31;
	and.b32  	%r23, %r22, 224;
	add.s32 	%r24, %r23, -128;
	shr.u32 	%r25, %r24, 5;
	mul.wide.u32 	%rd17, %r25, 4;
	sub.s64 	%rd9, %rd1, %rd17;
	ld.local.u32 	%r41, [%rd9+24];
	ld.local.u32 	%r42, [%rd9+20];
	setp.eq.s32 	%p4, %r6, 0;
	@%p4 bra 	$L__BB0_8;
	shf.l.wrap.b32 	%r41, %r42, %r41, %r6;
	ld.local.u32 	%r26, [%rd9+16];
	shf.l.wrap.b32 	%r42, %r26, %r42, %r6;
$L__BB0_8:
	shr.u32 	%r27, %r41, 30;
	shf.l.wrap.b32 	%r28, %r42, %r41, 2;
	shl.b32 	%r29, %r42, 2;
	shr.u32 	%r30, %r28, 31;
	add.s32 	%r31, %r30, %r27;
	neg.s32 	%r32, %r31;
	setp.lt.s32 	%p5, %r2, 0;
	selp.b32 	%r43, %r32, %r31, %p5;
	xor.b32  	%r33, %r28, %r2;
	shr.s32 	%r34, %r28, 31;
	xor.b32  	%r35, %r34, %r28;
	xor.b32  	%r36, %r34, %r29;
	cvt.u64.u32 	%rd18, %r35;
	shl.b64 	%rd19, %rd18, 32;
	cvt.u64.u32 	%rd20, %r36;
	or.b64  	%rd21, %rd19, %rd20;
	cvt.rn.f64.s64 	%fd1, %rd21;
	mul.f64 	%fd2, %fd1, 0d3BF921FB54442D19;
	cvt.rn.f32.f64 	%f13, %fd2;
	neg.f32 	%f14, %f13;
	setp.lt.s32 	%p6, %r33, 0;
	selp.f32 	%f29, %f14, %f13, %p6;
$L__BB0_9:
	mul.rn.f32 	%f16, %f29, %f29;
	and.b32  	%r38, %r43, 1;
	setp.eq.b32 	%p7, %r38, 1;
	selp.f32 	%f17, 0f3F800000, %f29, %p7;
	fma.rn.f32 	%f18, %f16, %f17, 0f00000000;
	fma.rn.f32 	%f19, %f16, 0f37CBAC00, 0fBAB607ED;
	selp.f32 	%f20, %f19, 0fB94D4153, %p7;
	selp.f32 	%f21, 0f3D2AAABB, 0f3C0885E4, %p7;
	fma.rn.f32 	%f22, %f20, %f16, %f21;
	selp.f32 	%f23, 0fBEFFFFFF, 0fBE2AAAA8, %p7;
	fma.rn.f32 	%f24, %f22, %f16, %f23;
	fma.rn.f32 	%f25, %f24, %f18, %f17;
	and.b32  	%r39, %r43, 2;
	setp.eq.s32 	%p8, %r39, 0;
	mov.f32 	%f26, 0f00000000;
	sub.f32 	%f27, %f26, %f25;
	selp.f32 	%f28, %f25, %f27, %p8;
	st.global.f32 	[%rd2], %f28;
	bra.uni 	$L__BB0_1;

}


// ===== COMPILED SASS (sm_100) =====

	.target	sm_100

	.elftype	@"ET_EXEC"


//--------------------- .note.nv.tkinfo           --------------------------
	.section	.note.nv.tkinfo,"",@"SHT_NOTE"
	.sectionflags	@"SHF_NOTE_NV_TKINFO"
	.tkinfo
        /*0018*/ 	.word	0x00000002
        /*0030*/ 	.string	""
        /*0030*/ 	.string	"ptxas"
        /*0030*/ 	.string	"Cuda compilation tools, release 13.0, V13.0.88"
        /*0030*/ 	.string	"Build cuda_13.0.r13.0/compiler.36424714_0"
        /*0030*/ 	.string	"-arch sm_100 -m 64 "



//--------------------- .note.nv.cuinfo           --------------------------
	.section	.note.nv.cuinfo,"",@"SHT_NOTE"
	.sectionflags	@"SHF_NOTE_NV_CUINFO"
        /*0018*/ 	.short	0x0002
        /*001a*/ 	.short	0x0064
        /*001c*/ 	.short	0x0082
	.zero		2


//--------------------- .nv.info                  --------------------------
	.section	.nv.info,"",@"SHT_CUDA_INFO"
	.align	4


	//----- nvinfo : EIATTR_REGCOUNT
	.align		4
        /*0000*/ 	.byte	0x04, 0x2f
        /*0002*/ 	.short	(.L_2 - .L_1)
	.align		4
.L_1:
        /*0004*/ 	.word	index@(_Z11dummyKernelPfi)
        /*0008*/ 	.word	0x00000013


	//----- nvinfo : EIATTR_FRAME_SIZE
	.align		4
.L_2:
        /*000c*/ 	.byte	0x04, 0x11
        /*000e*/ 	.short	(.L_4 - .L_3)
	.align		4
.L_3:
        /*0010*/ 	.word	index@(_Z11dummyKernelPfi)
        /*0014*/ 	.word	0x00000000


	//----- nvinfo : EIATTR_MIN_STACK_SIZE
	.align		4
.L_4:
        /*0018*/ 	.byte	0x04, 0x12
        /*001a*/ 	.short	(.L_6 - .L_5)
	.align		4
.L_5:
        /*001c*/ 	.word	index@(_Z11dummyKernelPfi)
        /*0020*/ 	.word	0x00000000
.L_6:


//--------------------- .nv.compat                --------------------------
	.section	.nv.compat,"",@"SHT_CUDA_COMPAT_INFO"
	.align	4
        /*0000*/ 	.byte	0x02, 0x09, 0x00, 0x00, 0x02, 0x02, 0x01, 0x00, 0x02, 0x05, 0x05, 0x00, 0x03, 0x07, 0x01, 0x01
        /*0010*/ 	.byte	0x02, 0x03, 0x00, 0x00, 0x02, 0x06, 0x01, 0x00, 0x04, 0x0b, 0x08, 0x00, 0x01, 0x00, 0x00, 0x00
        /*0020*/ 	.byte	0x00, 0x00, 0x00, 0x00


//--------------------- .nv.info._Z11dummyKernelPfi --------------------------
	.section	.nv.info._Z11dummyKernelPfi,"",@"SHT_CUDA_INFO"
	.sectionflags	@""
	.align	4


	//----- nvinfo : EIATTR_CUDA_API_VERSION
	.align		4
        /*0000*/ 	.byte	0x04, 0x37
        /*0002*/ 	.short	(.L_8 - .L_7)
.L_7:
        /*0004*/ 	.word	0x00000082


	//----- nvinfo : EIATTR_KPARAM_INFO
	.align		4
.L_8:
        /*0008*/ 	.byte	0x04, 0x17
        /*000a*/ 	.short	(.L_10 - .L_9)
.L_9:
        /*000c*/ 	.word	0x00000000
        /*0010*/ 	.short	0x0001
        /*0012*/ 	.short	0x0008
        /*0014*/ 	.byte	0x00, 0xf0, 0x11, 0x00


	//----- nvinfo : EIATTR_KPARAM_INFO
	.align		4
.L_10:
        /*0018*/ 	.byte	0x04, 0x17
        /*001a*/ 	.short	(.L_12 - .L_11)
.L_11:
        /*001c*/ 	.word	0x00000000
        /*0020*/ 	.short	0x0000
        /*0022*/ 	.short	0x0000
        /*0024*/ 	.byte	0x00, 0xf5, 0x21, 0x00


	//----- nvinfo : EIATTR_SPARSE_MMA_MASK
	.align		4
.L_12:
        /*0028*/ 	.byte	0x03, 0x50
        /*002a*/ 	.short	0x0000


	//----- nvinfo : EIATTR_MAXREG_COUNT
	.align		4
        /*002c*/ 	.byte	0x03, 0x1b
        /*002e*/ 	.short	0x00ff


	//----- nvinfo : EIATTR_MERCURY_ISA_VERSION
	.align		4
        /*0030*/ 	.byte	0x03, 0x5f
        /*0032*/ 	.short	0x0101


	//----- nvinfo : EIATTR_VRC_CTA_INIT_COUNT
	.align		4
        /*0034*/ 	.byte	0x02, 0x4a
	.zero		1
	.zero		1


	//----- nvinfo : EIATTR_CRS_STACK_SIZE
	.align		4
        /*0038*/ 	.byte	0x04, 0x1e
        /*003a*/ 	.short	(.L_14 - .L_13)
.L_13:
        /*003c*/ 	.word	0x00000000


	//----- nvinfo : EIATTR_CBANK_PARAM_SIZE
	.align		4
.L_14:
        /*0040*/ 	.byte	0x03, 0x19
        /*0042*/ 	.short	0x000c


	//----- nvinfo : EIATTR_PARAM_CBANK
	.align		4
        /*0044*/ 	.byte	0x04, 0x0a
        /*0046*/ 	.short	(.L_16 - .L_15)
	.align		4
.L_15:
        /*0048*/ 	.word	index@(.nv.constant0._Z11dummyKernelPfi)
        /*004c*/ 	.short	0x0380
        /*004e*/ 	.short	0x000c


	//----- nvinfo : EIATTR_SW_WAR
	.align		4
.L_16:
        /*0050*/ 	.byte	0x04, 0x36
        /*0052*/ 	.short	(.L_18 - .L_17)
.L_17:
        /*0054*/ 	.word	0x00000008
.L_18:


//--------------------- .nv.callgraph             --------------------------
	.section	.nv.callgraph,"",@"SHT_CUDA_CALLGRAPH"
	.align	4
	.sectionentsize	8
	.align		4
        /*0000*/ 	.word	0x00000000
	.align		4
        /*0004*/ 	.word	0xffffffff
	.align		4
        /*0008*/ 	.word	0x00000000
	.align		4
        /*000c*/ 	.word	0xfffffffe
	.align		4
        /*0010*/ 	.word	0x00000000
	.align		4
        /*0014*/ 	.word	0xfffffffd
	.align		4
        /*0018*/ 	.word	0x00000000
	.align		4
        /*001c*/ 	.word	0xfffffffc


//--------------------- .nv.constant4             --------------------------
	.section	.nv.constant4,"a",@progbits
	.align	8
	.align		8
.nv.constant4:
        /*0000*/ 	.dword	__cudart_i2opi_f


//--------------------- .text._Z11dummyKernelPfi  --------------------------
	.section	.text._Z11dummyKernelPfi,"ax",@progbits
	.align	128
        .global         _Z11dummyKernelPfi
        .type           _Z11dummyKernelPfi,@function
        .size           _Z11dummyKernelPfi,(.L_x_7 - _Z11dummyKernelPfi)
        .other          _Z11dummyKernelPfi,@"STO_CUDA_ENTRY STV_DEFAULT"
_Z11dummyKernelPfi:
.text._Z11dummyKernelPfi:
[----:B------:R-:W-:Y:S01]  /*0000*/  LDC R1, c[0x0][0x37c] ;  /* 0x0000df00ff017b82 */ /* 0x000fe20000000800 */
[----:B------:R-:W0:Y:S07]  /*0010*/  S2R R5, SR_TID.X ;  /* 0x0000000000057919 */ /* 0x000e2e0000002100 */
[----:B------:R-:W1:Y:S01]  /*0020*/  LDC.64 R2, c[0x0][0x380] ;  /* 0x0000e000ff027b82 */ /* 0x000e620000000a00 */
[----:B------:R-:W0:Y:S01]  /*0030*/  LDCU UR4, c[0x0][0x360] ;  /* 0x00006c00ff0477ac */ /* 0x000e220008000800 */
[----:B------:R-:W0:Y:S01]  /*0040*/  S2R R0, SR_CTAID.X ;  /* 0x0000000000007919 */ /* 0x000e220000002500 */
[----:B------:R-:W2:Y:S01]  /*0050*/  LDCU.64 UR6, c[0x0][0x358] ;  /* 0x00006b00ff0677ac */ /* 0x000ea20008000a00 */
[----:B0-----:R-:W-:-:S04]  /*0060*/  IMAD R5, R0, UR4, R5 ;  /* 0x0000000400057c24 */ /* 0x001fc8000f8e0205 */
[----:B-1----:R-:W-:-:S05]  /*0070*/  IMAD.WIDE R2, R5, 0x4, R2 ;  /* 0x0000000405027825 */ /* 0x002fca00078e0202 */
[----:B--2---:R0:W5:Y:S02]  /*0080*/  LDG.E R5, desc[UR6][R2.64] ;  /* 0x0000000602057981 */ /* 0x004164000c1e1900 */
.L_x_5:
[C---:B-----5:R-:W-:Y:S01]  /*0090*/  FMUL R0, R5.reuse, 0.63661974668502807617 ;  /* 0x3f22f98305007820 */ /* 0x060fe20000400000 */
[----:B------:R-:W-:Y:S01]  /*00a0*/  FSETP.GE.AND P0, PT, |R5|, 105615, PT ;  /* 0x47ce47800500780b */ /* 0x000fe20003f06200 */
[----:B------:R-:W-:Y:S04]  /*00b0*/  BSSY.RECONVERGENT B0, `(.L_x_0) ;  /* 0x0000067000007945 */ /* 0x000fe80003800200 */
[----:B-1----:R-:W1:Y:S02]  /*00c0*/  F2I.NTZ R0, R0 ;  /* 0x0000000000007305 */ /* 0x002e640000203100 */
[----:B-1----:R-:W-:-:S05]  /*00d0*/  I2FP.F32.S32 R6, R0 ;  /* 0x0000000000067245 */ /* 0x002fca0000201400 */
[----:B------:R-:W-:-:S04]  /*00e0*/  FFMA R7, R6, -1.5707962512969970703, R5 ;  /* 0xbfc90fda06077823 */ /* 0x000fc80000000005 */
[----:B------:R-:W-:-:S04]  /*00f0*/  FFMA R7, R6, -7.5497894158615963534e-08, R7 ;  /* 0xb3a2216806077823 */ /* 0x000fc80000000007 */
[----:B------:R-:W-:Y:S01]  /*0100*/  FFMA R8, R6, -5.3903029534742383927e-15, R7 ;  /* 0xa7c234c506087823 */ /* 0x000fe20000000007 */
[----:B------:R-:W-:Y:S06]  /*0110*/  @!P0 BRA `(.L_x_1) ;  /* 0x0000000400808947 */ /* 0x000fec0003800000 */
[----:B------:R-:W-:-:S13]  /*0120*/  FSETP.NEU.AND P0, PT, |R5|, +INF , PT ;  /* 0x7f8000000500780b */ /* 0x000fda0003f0d200 */
[----:B------:R-:W-:Y:S01]  /*0130*/  @!P0 FMUL R8, RZ, R5 ;  /* 0x00000005ff088220 */ /* 0x000fe20000400000 */
[----:B------:R-:W-:Y:S01]  /*0140*/  @!P0 IMAD.MOV.U32 R0, RZ, RZ, RZ ;  /* 0x000000ffff008224 */ /* 0x000fe200078e00ff */
[----:B------:R-:W-:Y:S06]  /*0150*/  @!P0 BRA `(.L_x_1) ;  /* 0x0000000400708947 */ /* 0x000fec0003800000 */
[----:B------:R-:W-:Y:S01]  /*0160*/  IMAD.SHL.U32 R6, R5, 0x100, RZ ;  /* 0x0000010005067824 */ /* 0x000fe200078e00ff */
[----:B------:R-:W1:Y:S01]  /*0170*/  LDCU.64 UR8, c[0x4][URZ] ;  /* 0x01000000ff0877ac */ /* 0x000e620008000a00 */
[----:B------:R-:W-:Y:S02]  /*0180*/  IMAD.MOV.U32 R0, RZ, RZ, RZ ;  /* 0x000000ffff007224 */ /* 0x000fe400078e00ff */
[----:B------:R-:W-:Y:S01]  /*0190*/  IMAD.MOV.U32 R16, RZ, RZ, RZ ;  /* 0x000000ffff107224 */ /* 0x000fe200078e00ff */
[----:B------:R-:W-:Y:S01]  /*01a0*/  LOP3.LUT R15, R6, 0x80000000, RZ, 0xfc, !PT ;  /* 0x80000000060f7812 */ /* 0x000fe200078efcff */
[----:B------:R-:W-:Y:S01]  /*01b0*/  UMOV UR5, URZ ;  /* 0x000000ff00057c82 */ /* 0x000fe20008000000 */
[----:B------:R-:W-:-:S05]  /*01c0*/  UMOV UR4, URZ ;  /* 0x000000ff00047c82 */ /* 0x000fca0008000000 */
.L_x_2:
[----:B-1----:R-:W-:Y:S01]  /*01d0*/  IMAD.U32 R8, RZ, RZ, UR8 ;  /* 0x00000008ff087e24 */ /* 0x002fe2000f8e00ff */
[----:B------:R-:W-:-:S05]  /*01e0*/  MOV R9, UR9 ;  /* 0x0000000900097c02 */ /* 0x000fca0008000f00 */
[----:B------:R-:W2:Y:S01]  /*01f0*/  LDG.E.CONSTANT R6, desc[UR6][R8.64] ;  /* 0x0000000608067981 */ /* 0x000ea2000c1e9900 */
[----:B------:R-:W-:Y:S01]  /*0200*/  UIADD3 UR4, UPT, UPT, UR4, 0x1, URZ ;  /* 0x0000000104047890 */ /* 0x000fe2000fffe0ff */
[C---:B------:R-:W-:Y:S01]  /*0210*/  ISETP.EQ.AND P0, PT, R16.reuse, RZ, PT ;  /* 0x000000ff1000720c */ /* 0x040fe20003f02270 */
[----:B------:R-:W-:Y:S01]  /*0220*/  UIADD3 UR8, UP1, UPT, UR8, 0x4, URZ ;  /* 0x0000000408087890 */ /* 0x000fe2000ff3e0ff */
[C---:B------:R-:W-:Y:S01]  /*0230*/  ISETP.EQ.AND P1, PT, R16.reuse, 0x4, PT ;  /* 0x000000041000780c */ /* 0x040fe20003f22270 */
[----:B------:R-:W-:Y:S01]  /*0240*/  UISETP.NE.AND UP0, UPT, UR4, 0x6, UPT ;  /* 0x000000060400788c */ /* 0x000fe2000bf05270 */
[C---:B------:R-:W-:Y:S01]  /*0250*/  ISETP.EQ.AND P2, PT, R16.reuse, 0x8, PT ;  /* 0x000000081000780c */ /* 0x040fe20003f42270 */
[----:B------:R-:W-:Y:S01]  /*0260*/  UIADD3.X UR9, UPT, UPT, URZ, UR9, URZ, UP1, !UPT ;  /* 0x00000009ff097290 */ /* 0x000fe20008ffe4ff */
[C---:B------:R-:W-:Y:S02]  /*0270*/  ISETP.EQ.AND P3, PT, R16.reuse, 0xc, PT ;  /* 0x0000000c1000780c */ /* 0x040fe40003f62270 */
[----:B------:R-:W-:-:S02]  /*0280*/  ISETP.EQ.AND P4, PT, R16, 0x10, PT ;  /* 0x000000101000780c */ /* 0x000fc40003f82270 */
[C---:B------:R-:W-:Y:S01]  /*0290*/  ISETP.EQ.AND P5, PT, R16.reuse, 0x14, PT ;  /* 0x000000141000780c */ /* 0x040fe20003fa2270 */
[----:B------:R-:W-:Y:S02]  /*02a0*/  VIADD R16, R16, 0x4 ;  /* 0x0000000410107836 */ /* 0x000fe40000000000 */
[----:B--2---:R-:W-:-:S03]  /*02b0*/  IMAD.WIDE.U32 R6, R6, R15, RZ ;  /* 0x0000000f06067225 */ /* 0x004fc600078e00ff */
[----:B------:R-:W-:-:S04]  /*02c0*/  IADD3 R6, P6, PT, R6, R0, RZ ;  /* 0x0000000006067210 */ /* 0x000fc80007fde0ff */
[----:B------:R-:W-:Y:S01]  /*02d0*/  IADD3.X R0, PT, PT, R7, UR5, RZ, P6, !PT ;  /* 0x0000000507007c10 */ /* 0x000fe2000b7fe4ff */
[--C-:B------:R-:W-:Y:S01]  /*02e0*/  @P0 IMAD.MOV.U32 R4, RZ, RZ, R6.reuse ;  /* 0x000000ffff040224 */ /* 0x100fe200078e0006 */
[----:B------:R-:W-:Y:S01]  /*02f0*/  @P4 MOV R11, R6 ;  /* 0x00000006000b4202 */ /* 0x000fe20000000f00 */
[--C-:B------:R-:W-:Y:S02]  /*0300*/  @P1 IMAD.MOV.U32 R14, RZ, RZ, R6.reuse ;  /* 0x000000ffff0e1224 */ /* 0x100fe400078e0006 */
[--C-:B------:R-:W-:Y:S02]  /*0310*/  @P2 IMAD.MOV.U32 R13, RZ, RZ, R6.reuse ;  /* 0x000000ffff0d2224 */ /* 0x100fe400078e0006 */
[--C-:B------:R-:W-:Y:S02]  /*0320*/  @P3 IMAD.MOV.U32 R12, RZ, RZ, R6.reuse ;  /* 0x000000ffff0c3224 */ /* 0x100fe400078e0006 */
[----:B------:R-:W-:Y:S01]  /*0330*/  @P5 IMAD.MOV.U32 R10, RZ, RZ, R6 ;  /* 0x000000ffff0a5224 */ /* 0x000fe200078e0006 */
[----:B------:R-:W-:Y:S06]  /*0340*/  BRA.U UP0, `(.L_x_2) ;  /* 0xfffffffd00a07547 */ /* 0x000fec000b83ffff */
[----:B------:R-:W-:Y:S01]  /*0350*/  SHF.R.U32.HI R6, RZ, 0x17, R5 ;  /* 0x00000017ff067819 */ /* 0x000fe20000011605 */
[----:B------:R-:W-:Y:S03]  /*0360*/  BSSY.RECONVERGENT B1, `(.L_x_3) ;  /* 0x0000029000017945 */ /* 0x000fe60003800200 */
[C---:B------:R-:W-:Y:S02]  /*0370*/  LOP3.LUT R7, R6.reuse, 0xe0, RZ, 0xc0, !PT ;  /* 0x000000e006077812 */ /* 0x040fe400078ec0ff */
[----:B------:R-:W-:-:S03]  /*0380*/  LOP3.LUT P6, RZ, R6, 0x1f, RZ, 0xc0, !PT ;  /* 0x0000001f06ff7812 */ /* 0x000fc600078cc0ff */
[----:B------:R-:W-:-:S05]  /*0390*/  VIADD R7, R7, 0xffffff80 ;  /* 0xffffff8007077836 */ /* 0x000fca0000000000 */
[----:B------:R-:W-:-:S05]  /*03a0*/  SHF.R.U32.HI R7, RZ, 0x5, R7 ;  /* 0x00000005ff077819 */ /* 0x000fca0000011607 */
[----:B------:R-:W-:-:S05]  /*03b0*/  IMAD.U32 R9, R7, -0x4, RZ ;  /* 0xfffffffc07097824 */ /* 0x000fca00078e00ff */
[C---:B------:R-:W-:Y:S02]  /*03c0*/  ISETP.EQ.AND P3, PT, R9.reuse, -0x18, PT ;  /* 0xffffffe80900780c */ /* 0x040fe40003f62270 */
[C---:B------:R-:W-:Y:S02]  /*03d0*/  ISETP.EQ.AND P4, PT, R9.reuse, -0x14, PT ;  /* 0xffffffec0900780c */ /* 0x040fe40003f82270 */
[C---:B------:R-:W-:Y:S02]  /*03e0*/  ISETP.EQ.AND P2, PT, R9.reuse, -0x10, PT ;  /* 0xfffffff00900780c */ /* 0x040fe40003f42270 */
[C---:B------:R-:W-:Y:S02]  /*03f0*/  ISETP.EQ.AND P1, PT, R9.reuse, -0xc, PT ;  /* 0xfffffff40900780c */ /* 0x040fe40003f22270 */
[C---:B------:R-:W-:Y:S02]  /*0400*/  ISETP.EQ.AND P0, PT, R9.reuse, -0x8, PT ;  /* 0xfffffff80900780c */ /* 0x040fe40003f02270 */
[----:B------:R-:W-:-:S03]  /*0410*/  ISETP.EQ.AND P5, PT, R9, RZ, PT ;  /* 0x000000ff0900720c */ /* 0x000fc60003fa2270 */
[----:B------:R-:W-:Y:S02]  /*0420*/  @P3 MOV R7, R4 ;  /* 0x0000000400073202 */ /* 0x000fe40000000f00 */
[C---:B------:R-:W-:Y:S01]  /*0430*/  ISETP.EQ.AND P3, PT, R9.reuse, -0x4, PT ;  /* 0xfffffffc0900780c */ /* 0x040fe20003f62270 */
[----:B------:R-:W-:Y:S02]  /*0440*/  @P4 IMAD.MOV.U32 R8, RZ, RZ, R4 ;  /* 0x000000ffff084224 */ /* 0x000fe400078e0004 */
[----:B------:R-:W-:Y:S01]  /*0450*/  @P4 IMAD.MOV.U32 R7, RZ, RZ, R14 ;  /* 0x000000ffff074224 */ /* 0x000fe200078e000e */
[----:B------:R-:W-:Y:S01]  /*0460*/  ISETP.EQ.AND P4, PT, R9, 0x4, PT ;  /* 0x000000040900780c */ /* 0x000fe20003f82270 */
[----:B------:R-:W-:Y:S02]  /*0470*/  @P2 IMAD.MOV.U32 R7, RZ, RZ, R13 ;  /* 0x000000ffff072224 */ /* 0x000fe400078e000d */
[----:B------:R-:W-:Y:S02]  /*0480*/  @P1 IMAD.MOV.U32 R7, RZ, RZ, R12 ;  /* 0x000000ffff071224 */ /* 0x000fe400078e000c */
[----:B------:R-:W-:-:S02]  /*0490*/  @P0 IMAD.MOV.U32 R7, RZ, RZ, R11 ;  /* 0x000000ffff070224 */ /* 0x000fc400078e000b */
[----:B------:R-:W-:Y:S01]  /*04a0*/  @P2 IMAD.MOV.U32 R8, RZ, RZ, R14 ;  /* 0x000000ffff082224 */ /* 0x000fe200078e000e */
[----:B------:R-:W-:Y:S01]  /*04b0*/  @P1 MOV R8, R13 ;  /* 0x0000000d00081202 */ /* 0x000fe20000000f00 */
[----:B------:R-:W-:Y:S01]  /*04c0*/  @P0 IMAD.MOV.U32 R8, RZ, RZ, R12 ;  /* 0x000000ffff080224 */ /* 0x000fe200078e000c */
[----:B------:R-:W-:Y:S01]  /*04d0*/  @P3 MOV R7, R10 ;  /* 0x0000000a00073202 */ /* 0x000fe20000000f00 */
[----:B------:R-:W-:Y:S02]  /*04e0*/  @P5 IMAD.MOV.U32 R7, RZ, RZ, R0 ;  /* 0x000000ffff075224 */ /* 0x000fe400078e0000 */
[----:B------:R-:W-:Y:S02]  /*04f0*/  @P3 IMAD.MOV.U32 R8, RZ, RZ, R11 ;  /* 0x000000ffff083224 */ /* 0x000fe400078e000b */
[----:B------:R-:W-:Y:S02]  /*0500*/  @P5 IMAD.MOV.U32 R8, RZ, RZ, R10 ;  /* 0x000000ffff085224 */ /* 0x000fe400078e000a */
[----:B------:R-:W-:-:S02]  /*0510*/  @P4 IMAD.MOV.U32 R8, RZ, RZ, R0 ;  /* 0x000000ffff084224 */ /* 0x000fc400078e0000 */
[----:B------:R-:W-:Y:S01]  /*0520*/  IMAD.MOV.U32 R15, RZ, RZ, R7 ;  /* 0x000000ffff0f7224 */ /* 0x000fe200078e0007 */
[----:B------:R-:W-:Y:S06]  /*0530*/  @!P6 BRA `(.L_x_4) ;  /* 0x00000000002ce947 */ /* 0x000fec0003800000 */
[----:B------:R-:W-:Y:S01]  /*0540*/  @P2 MOV R7, R4 ;  /* 0x0000000400072202 */ /* 0x000fe20000000f00 */
[----:B------:R-:W-:Y:S01]  /*0550*/  @P1 IMAD.MOV.U32 R7, RZ, RZ, R14 ;  /* 0x000000ffff071224 */ /* 0x000fe200078e000e */
[----:B------:R-:W-:Y:S01]  /*0560*/  LOP3.LUT R6, R6, 0x1f, RZ, 0xc0, !PT ;  /* 0x0000001f06067812 */ /* 0x000fe200078ec0ff */
[----:B------:R-:W-:Y:S01]  /*0570*/  @P0 IMAD.MOV.U32 R7, RZ, RZ, R13 ;  /* 0x000000ffff070224 */ /* 0x000fe200078e000d */
[----:B------:R-:W-:Y:S01]  /*0580*/  ISETP.EQ.AND P0, PT, R9, 0x8, PT ;  /* 0x000000080900780c */ /* 0x000fe20003f02270 */
[----:B------:R-:W-:Y:S01]  /*0590*/  @P3 IMAD.MOV.U32 R7, RZ, RZ, R12 ;  /* 0x000000ffff073224 */ /* 0x000fe200078e000c */
[----:B------:R-:W-:Y:S01]  /*05a0*/  SHF.L.W.U32.HI R15, R8, R6, R15 ;  /* 0x00000006080f7219 */ /* 0x000fe20000010e0f */
[----:B------:R-:W-:Y:S01]  /*05b0*/  @P5 IMAD.MOV.U32 R7, RZ, RZ, R11 ;  /* 0x000000ffff075224 */ /* 0x000fe200078e000b */
[----:B------:R-:W-:-:S09]  /*05c0*/  @P4 MOV R7, R10 ;  /* 0x0000000a00074202 */ /* 0x000fd20000000f00 */
[----:B------:R-:W-:-:S05]  /*05d0*/  @P0 IMAD.MOV.U32 R7, RZ, RZ, R0 ;  /* 0x000000ffff070224 */ /* 0x000fca00078e0000 */
[----:B------:R-:W-:-:S07]  /*05e0*/  SHF.L.W.U32.HI R8, R7, R6, R8 ;  /* 0x0000000607087219 */ /* 0x000fce0000010e08 */
.L_x_4:
[----:B------:R-:W-:Y:S05]  /*05f0*/  BSYNC.RECONVERGENT B1 ;  /* 0x0000000000017941 */ /* 0x000fea0003800200 */
.L_x_3:
[C---:B------:R-:W-:Y:S01]  /*0600*/  SHF.L.W.U32.HI R16, R8.reuse, 0x2, R15 ;  /* 0x0000000208107819 */ /* 0x040fe20000010e0f */
[----:B------:R-:W-:Y:S01]  /*0610*/  IMAD.SHL.U32 R8, R8, 0x4, RZ ;  /* 0x0000000408087824 */ /* 0x000fe200078e00ff */
[----:B------:R-:W-:Y:S01]  /*0620*/  UMOV UR4, 0x54442d19 ;  /* 0x54442d1900047882 */ /* 0x000fe20000000000 */
[----:B------:R-:W-:Y:S01]  /*0630*/  UMOV UR5, 0x3bf921fb ;  /* 0x3bf921fb00057882 */ /* 0x000fe20000000000 */
[----:B------:R-:W-:Y:S02]  /*0640*/  SHF.R.S32.HI R7, RZ, 0x1f, R16 ;  /* 0x0000001fff077819 */ /* 0x000fe40000011410 */
[----:B------:R-:W-:Y:S02]  /*0650*/  ISETP.GE.AND P0, PT, R5, RZ, PT ;  /* 0x000000ff0500720c */ /* 0x000fe40003f06270 */
[C---:B------:R-:W-:Y:S02]  /*0660*/  LOP3.LUT R8, R7.reuse, R8, RZ, 0x3c, !PT ;  /* 0x0000000807087212 */ /* 0x040fe400078e3cff */
[----:B------:R-:W-:-:S02]  /*0670*/  LOP3.LUT R9, R7, R16, RZ, 0x3c, !PT ;  /* 0x0000001007097212 */ /* 0x000fc400078e3cff */
[----:B------:R-:W-:Y:S02]  /*0680*/  SHF.R.U32.HI R0, RZ, 0x1e, R15 ;  /* 0x0000001eff007819 */ /* 0x000fe4000001160f */
[----:B------:R-:W1:Y:S01]  /*0690*/  I2F.F64.S64 R6, R8 ;  /* 0x0000000800067312 */ /* 0x000e620000301c00 */
[C---:B------:R-:W-:Y:S02]  /*06a0*/  LOP3.LUT R5, R16.reuse, R5, RZ, 0x3c, !PT ;  /* 0x0000000510057212 */ /* 0x040fe400078e3cff */
[----:B------:R-:W-:Y:S02]  /*06b0*/  LEA.HI R0, R16, R0, RZ, 0x1 ;  /* 0x0000000010007211 */ /* 0x000fe400078f08ff */
[----:B------:R-:W-:-:S03]  /*06c0*/  ISETP.GE.AND P1, PT, R5, RZ, PT ;  /* 0x000000ff0500720c */ /* 0x000fc60003f26270 */
[----:B------:R-:W-:-:S04]  /*06d0*/  IMAD.MOV R5, RZ, RZ, -R0 ;  /* 0x000000ffff057224 */ /* 0x000fc800078e0a00 */
[----:B------:R-:W-:Y:S01]  /*06e0*/  @!P0 IMAD.MOV.U32 R0, RZ, RZ, R5 ;  /* 0x000000ffff008224 */ /* 0x000fe200078e0005 */
[----:B-1----:R-:W-:-:S10]  /*06f0*/  DMUL R6, R6, UR4 ;  /* 0x0000000406067c28 */ /* 0x002fd40008000000 */
[----:B------:R-:W1:Y:S02]  /*0700*/  F2F.F32.F64 R6, R6 ;  /* 0x0000000600067310 */ /* 0x000e640000301000 */
[----:B-1----:R-:W-:-:S07]  /*0710*/  FSEL R8, -R6, R6, !P1 ;  /* 0x0000000606087208 */ /* 0x002fce0004800100 */
.L_x_1:
[----:B------:R-:W-:Y:S05]  /*0720*/  BSYNC.RECONVERGENT B0 ;  /* 0x0000000000007941 */ /* 0x000fea0003800200 */
.L_x_0:
[----:B------:R-:W-:Y:S01]  /*0730*/  MOV R6, 0x37cbac00 ;  /* 0x37cbac0000067802 */ /* 0x000fe20000000f00 */
[----:B------:R-:W-:Y:S01]  /*0740*/  FMUL R5, R8, R8 ;  /* 0x0000000808057220 */ /* 0x000fe20000400000 */
[C---:B------:R-:W-:Y:S01]  /*0750*/  LOP3.LUT R7, R0.reuse, 0x1, RZ, 0xc0, !PT ;  /* 0x0000000100077812 */ /* 0x040fe200078ec0ff */
[----:B------:R-:W-:Y:S01]  /*0760*/  IMAD.MOV.U32 R16, RZ, RZ, 0x3d2aaabb ;  /* 0x3d2aaabbff107424 */ /* 0x000fe200078e00ff */
[----:B------:R-:W-:Y:S01]  /*0770*/  LOP3.LUT P1, RZ, R0, 0x2, RZ, 0xc0, !PT ;  /* 0x0000000200ff7812 */ /* 0x000fe2000782c0ff */
[----:B------:R-:W-:Y:S01]  /*0780*/  FFMA R6, R5, R6, -0.0013887860113754868507 ;  /* 0xbab607ed05067423 */ /* 0x000fe20000000006 */
[----:B------:R-:W-:Y:S01]  /*0790*/  ISETP.NE.U32.AND P0, PT, R7, 0x1, PT ;  /* 0x000000010700780c */ /* 0x000fe20003f05070 */
[----:B------:R-:W-:-:S03]  /*07a0*/  IMAD.MOV.U32 R9, RZ, RZ, 0x3effffff ;  /* 0x3effffffff097424 */ /* 0x000fc600078e00ff */
[----:B------:R-:W-:Y:S02]  /*07b0*/  FSEL R6, R6, -0.00019574658654164522886, !P0 ;  /* 0xb94d415306067808 */ /* 0x000fe40004000000 */
[----:B------:R-:W-:Y:S02]  /*07c0*/  FSEL R16, R16, 0.0083327032625675201416, !P0 ;  /* 0x3c0885e410107808 */ /* 0x000fe40004000000 */
[----:B------:R-:W-:Y:S02]  /*07d0*/  FSEL R0, R8, 1, P0 ;  /* 0x3f80000008007808 */ /* 0x000fe40000000000 */
[----:B------:R-:W-:Y:S01]  /*07e0*/  FSEL R9, -R9, -0.16666662693023681641, !P0 ;  /* 0xbe2aaaa809097808 */ /* 0x000fe20004000100 */
[C---:B------:R-:W-:Y:S02]  /*07f0*/  FFMA R6, R5.reuse, R6, R16 ;  /* 0x0000000605067223 */ /* 0x040fe40000000010 */
[C---:B------:R-:W-:Y:S02]  /*0800*/  FFMA R7, R5.reuse, R0, RZ ;  /* 0x0000000005077223 */ /* 0x040fe400000000ff */
[----:B------:R-:W-:-:S04]  /*0810*/  FFMA R5, R5, R6, R9 ;  /* 0x0000000605057223 */ /* 0x000fc80000000009 */
[----:B------:R-:W-:-:S04]  /*0820*/  FFMA R5, R7, R5, R0 ;  /* 0x0000000507057223 */ /* 0x000fc80000000000 */
[----:B------:R-:W-:-:S05]  /*0830*/  @P1 FADD R5, RZ, -R5 ;  /* 0x80000005ff051221 */ /* 0x000fca0000000000 */
[----:B------:R1:W-:Y:S01]  /*0840*/  STG.E desc[UR6][R2.64], R5 ;  /* 0x0000000502007986 */ /* 0x0003e2000c101906 */
[----:B------:R-:W-:Y:S05]  /*0850*/  BRA `(.L_x_5) ;  /* 0xfffffff8000c7947 */ /* 0x000fea000383ffff */
.L_x_6:
[----:B------:R-:W-:-:S00]  /*0860*/  BRA `(.L_x_6) ;  /* 0xfffffffc00fc7947 */ /* 0x000fc0000383ffff */
[----:B------:R-:W-:-:S00]  /*0870*/  NOP ;  /* 0x0000000000007918 */ /* 0x000fc00000000000 */
        /* <DEDUP_REMOVED lines=8> */
.L_x_7:


//--------------------- .nv.global.init           --------------------------
	.section	.nv.global.init,"aw",@progbits
	.align	4
.nv.global.init:
	.type		__cudart_i2opi_f,@object
	.size		__cudart_i2opi_f,(.L_0 - __cudart_i2opi_f)
__cudart_i2opi_f:
        /*0000*/ 	.byte	0x41, 0x90, 0x43, 0x3c, 0x99, 0x95, 0x62, 0xdb, 0xc0, 0xdd, 0x34, 0xf5, 0xd1, 0x57, 0x27, 0xfc
        /*0010*/ 	.byte	0x29, 0x15, 0x44, 0x4e, 0x6e, 0x83, 0xf9, 0xa2
.L_0:


//--------------------- .nv.shared.reserved.0     --------------------------
	.section	.nv.shared.reserved.0,"aw",@nobits
	.weak		__nv_reservedSMEM_offset_0_alias
	.size		__nv_reservedSMEM_offset_0_alias, 0, 64
	.other		__nv_reservedSMEM_offset_0_alias,@"STO_CUDA_RESERVED_SHARED STV_DEFAULT"
__nv_reservedSMEM_offset_0_alias:
	.zero		0
	.zero		64


//--------------------- .nv.constant0._Z11dummyKernelPfi --------------------------
	.section	.nv.constant0._Z11dummyKernelPfi,"a",@progbits
	.sectionflags	@""
	.align	4
.nv.constant0._Z11dummyKernelPfi:
	.zero		908


//--------------------- SYMBOLS --------------------------

	.type		.nv.reservedSmem.offset0,@object
	.size		.nv.reservedSmem.offset0,0x4
